//
// Generated by NVIDIA NVVM Compiler
//
// Compiler Build ID: CL-36424714
// Cuda compilation tools, release 13.0, V13.0.88
// Based on NVVM 20.0.0
//

.version 9.0
.target sm_100
.address_size 64

	// .globl	_Z6PiCudaPdPi

.visible .entry _Z6PiCudaPdPi(
	.param .u64 .ptr .align 1 _Z6PiCudaPdPi_param_0,
	.param .u64 .ptr .align 1 _Z6PiCudaPdPi_param_1
)
{
	.reg .pred 	%p<2>;
	.reg .b32 	%r<7>;
	.reg .b64 	%rd<7>;
	.reg .b64 	%fd<5>;

	ld.param.u64 	%rd2, [_Z6PiCudaPdPi_param_0];
	ld.param.u64 	%rd1, [_Z6PiCudaPdPi_param_1];
	cvta.to.global.u64 	%rd3, %rd2;
	mov.u32 	%r1, %tid.x;
	mov.u32 	%r2, %ctaid.x;
	mov.u32 	%r3, %ntid.x;
	mad.lo.s32 	%r4, %r2, %r3, %r1;
	shl.b32 	%r5, %r4, 1;
	mul.wide.s32 	%rd4, %r5, 8;
	add.s64 	%rd5, %rd3, %rd4;
	ld.global.f64 	%fd1, [%rd5];
	ld.global.f64 	%fd2, [%rd5+8];
	mul.f64 	%fd3, %fd2, %fd2;
	fma.rn.f64 	%fd4, %fd1, %fd1, %fd3;
	setp.geu.f64 	%p1, %fd4, 0d412E848000000000;
	@%p1 bra 	$L__BB0_2;
	cvta.to.global.u64 	%rd6, %rd1;
	atom.global.add.u32 	%r6, [%rd6], 1;
$L__BB0_2:
	ret;

}


// ===== COMPILED SASS (sm_100) =====

	.target	sm_100

	.elftype	@"ET_EXEC"


//--------------------- .note.nv.tkinfo           --------------------------
	.section	.note.nv.tkinfo,"",@"SHT_NOTE"
	.sectionflags	@"SHF_NOTE_NV_TKINFO"
	.tkinfo
        /*0018*/ 	.word	0x00000002
        /*0030*/ 	.string	""
        /*0030*/ 	.string	"ptxas"
        /*0030*/ 	.string	"Cuda compilation tools, release 13.0, V13.0.88"
        /*0030*/ 	.string	"Build cuda_13.0.r13.0/compiler.36424714_0"
        /*0030*/ 	.string	"-arch sm_100 -m 64 "



//--------------------- .note.nv.cuinfo           --------------------------
	.section	.note.nv.cuinfo,"",@"SHT_NOTE"
	.sectionflags	@"SHF_NOTE_NV_CUINFO"
        /*0018*/ 	.short	0x0002
        /*001a*/ 	.short	0x0064
        /*001c*/ 	.short	0x0082
	.zero		2


//--------------------- .nv.info                  --------------------------
	.section	.nv.info,"",@"SHT_CUDA_INFO"
	.align	4


	//----- nvinfo : EIATTR_REGCOUNT
	.align		4
        /*0000*/ 	.byte	0x04, 0x2f
        /*0002*/ 	.short	(.L_1 - .L_0)
	.align		4
.L_0:
        /*0004*/ 	.word	index@(_Z6PiCudaPdPi)
        /*0008*/ 	.word	0x0000000a


	//----- nvinfo : EIATTR_FRAME_SIZE
	.align		4
.L_1:
        /*000c*/ 	.byte	0x04, 0x11
        /*000e*/ 	.short	(.L_3 - .L_2)
	.align		4
.L_2:
        /*0010*/ 	.word	index@(_Z6PiCudaPdPi)
        /*0014*/ 	.word	0x00000000


	//----- nvinfo : EIATTR_MIN_STACK_SIZE
	.align		4
.L_3:
        /*0018*/ 	.byte	0x04, 0x12
        /*001a*/ 	.short	(.L_5 - .L_4)
	.align		4
.L_4:
        /*001c*/ 	.word	index@(_Z6PiCudaPdPi)
        /*0020*/ 	.word	0x00000000
.L_5:


//--------------------- .nv.compat                --------------------------
	.section	.nv.compat,"",@"SHT_CUDA_COMPAT_INFO"
	.align	4
        /*0000*/ 	.byte	0x02, 0x09, 0x00, 0x00, 0x02, 0x02, 0x01, 0x00, 0x02, 0x05, 0x05, 0x00, 0x03, 0x07, 0x01, 0x01
        /*0010*/ 	.byte	0x02, 0x03, 0x00, 0x00, 0x02, 0x06, 0x01, 0x00, 0x04, 0x0b, 0x08, 0x00, 0x01, 0x00, 0x00, 0x00
        /*0020*/ 	.byte	0x00, 0x00, 0x00, 0x00


//--------------------- .nv.info._Z6PiCudaPdPi    --------------------------
	.section	.nv.info._Z6PiCudaPdPi,"",@"SHT_CUDA_INFO"
	.sectionflags	@""
	.align	4


	//----- nvinfo : EIATTR_CUDA_API_VERSION
	.align		4
        /*0000*/ 	.byte	0x04, 0x37
        /*0002*/ 	.short	(.L_7 - .L_6)
.L_6:
        /*0004*/ 	.word	0x00000082


	//----- nvinfo : EIATTR_KPARAM_INFO
	.align		4
.L_7:
        /*0008*/ 	.byte	0x04, 0x17
        /*000a*/ 	.short	(.L_9 - .L_8)
.L_8:
        /*000c*/ 	.word	0x00000000
        /*0010*/ 	.short	0x0001
        /*0012*/ 	.short	0x0008
        /*0014*/ 	.byte	0x00, 0xf5, 0x21, 0x00


	//----- nvinfo : EIATTR_KPARAM_INFO
	.align		4
.L_9:
        /*0018*/ 	.byte	0x04, 0x17
        /*001a*/ 	.short	(.L_11 - .L_10)
.L_10:
        /*001c*/ 	.word	0x00000000
        /*0020*/ 	.short	0x0000
        /*0022*/ 	.short	0x0000
        /*0024*/ 	.byte	0x00, 0xf5, 0x21, 0x00


	//----- nvinfo : EIATTR_SPARSE_MMA_MASK
	.align		4
.L_11:
        /*0028*/ 	.byte	0x03, 0x50
        /*002a*/ 	.short	0x0000


	//----- nvinfo : EIATTR_MAXREG_COUNT
	.align		4
        /*002c*/ 	.byte	0x03, 0x1b
        /*002e*/ 	.short	0x00ff


	//----- nvinfo : EIATTR_MERCURY_ISA_VERSION
	.align		4
        /*0030*/ 	.byte	0x03, 0x5f
        /*0032*/ 	.short	0x0101


	//----- nvinfo : EIATTR_INT_WARP_WIDE_INSTR_OFFSETS
	.align		4
        /*0034*/ 	.byte	0x04, 0x31
        /*0036*/ 	.short	(.L_13 - .L_12)


	//   ....[0]....
.L_12:
        /*0038*/ 	.word	0x00000110


	//----- nvinfo : EIATTR_VRC_CTA_INIT_COUNT
	.align		4
.L_13:
        /*003c*/ 	.byte	0x02, 0x4a
	.zero		1
	.zero		1


	//----- nvinfo : EIATTR_EXIT_INSTR_OFFSETS
	.align		4
        /*0040*/ 	.byte	0x04, 0x1c
        /*0042*/ 	.short	(.L_15 - .L_14)


	//   ....[0]....
.L_14:
        /*0044*/ 	.word	0x000000e0


	//   ....[1]....
        /*0048*/ 	.word	0x00000160


	//----- nvinfo : EIATTR_CBANK_PARAM_SIZE
	.align		4
.L_15:
        /*004c*/ 	.byte	0x03, 0x19
        /*004e*/ 	.short	0x0010


	//----- nvinfo : EIATTR_PARAM_CBANK
	.align		4
        /*0050*/ 	.byte	0x04, 0x0a
        /*0052*/ 	.short	(.L_17 - .L_16)
	.align		4
.L_16:
        /*0054*/ 	.word	index@(.nv.constant0._Z6PiCudaPdPi)
        /*0058*/ 	.short	0x0380
        /*005a*/ 	.short	0x0010


	//----- nvinfo : EIATTR_SW_WAR
	.align		4
.L_17:
        /*005c*/ 	.byte	0x04, 0x36
        /*005e*/ 	.short	(.L_19 - .L_18)
.L_18:
        /*0060*/ 	.word	0x00000008
.L_19:


//--------------------- .nv.callgraph             --------------------------
	.section	.nv.callgraph,"",@"SHT_CUDA_CALLGRAPH"
	.align	4
	.sectionentsize	8
	.align		4
        /*0000*/ 	.word	0x00000000
	.align		4
        /*0004*/ 	.word	0xffffffff
	.align		4
        /*0008*/ 	.word	0x00000000
	.align		4
        /*000c*/ 	.word	0xfffffffe
	.align		4
        /*0010*/ 	.word	0x00000000
	.align		4
        /*0014*/ 	.word	0xfffffffd
	.align		4
        /*0018*/ 	.word	0x00000000
	.align		4
        /*001c*/ 	.word	0xfffffffc


//--------------------- .text._Z6PiCudaPdPi       --------------------------
	.section	.text._Z6PiCudaPdPi,"ax",@progbits
	.align	128
        .global         _Z6PiCudaPdPi
        .type           _Z6PiCudaPdPi,@function
        .size           _Z6PiCudaPdPi,(.L_x_1 - _Z6PiCudaPdPi)
        .other          _Z6PiCudaPdPi,@"STO_CUDA_ENTRY STV_DEFAULT"
_Z6PiCudaPdPi:
.text._Z6PiCudaPdPi:
[----:B------:R-:W-:Y:S01]  /*0000*/  LDC R1, c[0x0][0x37c] ;  /* 0x0000df00ff017b82 */ /* 0x000fe20000000800 */
[----:B------:R-:W0:Y:S07]  /*0010*/  S2R R0, SR_TID.X ;  /* 0x0000000000007919 */ /* 0x000e2e0000002100 */
[----:B------:R-:W0:Y:S01]  /*0020*/  S2UR UR6, SR_CTAID.X ;  /* 0x00000000000679c3 */ /* 0x000e220000002500 */
[----:B------:R-:W1:Y:S07]  /*0030*/  LDCU.64 UR4, c[0x0][0x358] ;  /* 0x00006b00ff0477ac */ /* 0x000e6e0008000a00 */
[----:B------:R-:W0:Y:S08]  /*0040*/  LDC R5, c[0x0][0x360] ;  /* 0x0000d800ff057b82 */ /* 0x000e300000000800 */
[----:B------:R-:W2:Y:S01]  /*0050*/  LDC.64 R2, c[0x0][0x380] ;  /* 0x0000e000ff027b82 */ /* 0x000ea20000000a00 */
[----:B0-----:R-:W-:-:S05]  /*0060*/  IMAD R0, R5, UR6, R0 ;  /* 0x0000000605007c24 */ /* 0x001fca000f8e0200 */
[----:B------:R-:W-:-:S05]  /*0070*/  SHF.L.U32 R5, R0, 0x1, RZ ;  /* 0x0000000100057819 */ /* 0x000fca00000006ff */
[----:B--2---:R-:W-:-:S05]  /*0080*/  IMAD.WIDE R2, R5, 0x8, R2 ;  /* 0x0000000805027825 */ /* 0x004fca00078e0202 */
[----:B-1----:R-:W2:Y:S04]  /*0090*/  LDG.E.64 R6, desc[UR4][R2.64+0x8] ;  /* 0x0000080402067981 */ /* 0x002ea8000c1e1b00 */
[----:B------:R-:W3:Y:S01]  /*00a0*/  LDG.E.64 R4, desc[UR4][R2.64] ;  /* 0x0000000402047981 */ /* 0x000ee2000c1e1b00 */
[----:B--2---:R-:W-:-:S08]  /*00b0*/  DMUL R6, R6, R6 ;  /* 0x0000000606067228 */ /* 0x004fd00000000000 */
[----:B---3--:R-:W-:-:S08]  /*00c0*/  DFMA R6, R4, R4, R6 ;  /* 0x000000040406722b */ /* 0x008fd00000000006 */
[----:B------:R-:W-:-:S14]  /*00d0*/  DSETP.GEU.AND P0, PT, R6, 1000000, PT ;  /* 0x412e84800600742a */ /* 0x000fdc0003f0e000 */
[----:B------:R-:W-:Y:S05]  /*00e0*/  @P0 EXIT ;  /* 0x000000000000094d */ /* 0x000fea0003800000 */
[----:B------:R-:W0:Y:S01]  /*00f0*/  S2R R0, SR_LANEID ;  /* 0x0000000000007919 */ /* 0x000e220000000000 */
[----:B------:R-:W1:Y:S01]  /*0100*/  LDC.64 R2, c[0x0][0x388] ;  /* 0x0000e200ff027b82 */ /* 0x000e620000000a00 */
[----:B------:R-:W-:Y:S02]  /*0110*/  VOTEU.ANY UR6, UPT, PT ;  /* 0x0000000000067886 */ /* 0x000fe400038e0100 */
[----:B------:R-:W-:Y:S02]  /*0120*/  UFLO.U32 UR7, UR6 ;  /* 0x00000006000772bd */ /* 0x000fe400080e0000 */
[----:B------:R-:W1:Y:S04]  /*0130*/  POPC R5, UR6 ;  /* 0x0000000600057d09 */ /* 0x000e680008000000 */
[----:B0-----:R-:W-:-:S13]  /*0140*/  ISETP.EQ.U32.AND P0, PT, R0, UR7, PT ;  /* 0x0000000700007c0c */ /* 0x001fda000bf02070 */
[----:B-1----:R-:W-:Y:S01]  /*0150*/  @P0 REDG.E.ADD.STRONG.GPU desc[UR4][R2.64], R5 ;  /* 0x000000050200098e */ /* 0x002fe2000c12e104 */
[----:B------:R-:W-:Y:S05]  /*0160*/  EXIT ;  /* 0x000000000000794d */ /* 0x000fea0003800000 */
.L_x_0:
[----:B------:R-:W-:-:S00]  /*0170*/  BRA `(.L_x_0) ;  /* 0xfffffffc00fc7947 */ /* 0x000fc0000383ffff */
[----:B------:R-:W-:-:S00]  /*0180*/  NOP ;  /* 0x0000000000007918 */ /* 0x000fc00000000000 */
[----:B------:R-:W-:-:S00]  /*0190*/  NOP ;  /* 0x0000000000007918 */ /* 0x000fc00000000000 */
[----:B------:R-:W-:-:S00]  /*01a0*/  NOP ;  /* 0x0000000000007918 */ /* 0x000fc00000000000 */
[----:B------:R-:W-:-:S00]  /*01b0*/  NOP ;  /* 0x0000000000007918 */ /* 0x000fc00000000000 */
[----:B------:R-:W-:-:S00]  /*01c0*/  NOP ;  /* 0x0000000000007918 */ /* 0x000fc00000000000 */
[----:B------:R-:W-:-:S00]  /*01d0*/  NOP ;  /* 0x0000000000007918 */ /* 0x000fc00000000000 */
[----:B------:R-:W-:-:S00]  /*01e0*/  NOP ;  /* 0x0000000000007918 */ /* 0x000fc00000000000 */
[----:B------:R-:W-:-:S00]  /*01f0*/  NOP ;  /* 0x0000000000007918 */ /* 0x000fc00000000000 */
.L_x_1:


//--------------------- .nv.shared.reserved.0     --------------------------
	.section	.nv.shared.reserved.0,"aw",@nobits
	.weak		__nv_reservedSMEM_offset_0_alias
	.size		__nv_reservedSMEM_offset_0_alias, 0, 64
	.other		__nv_reservedSMEM_offset_0_alias,@"STO_CUDA_RESERVED_SHARED STV_DEFAULT"
__nv_reservedSMEM_offset_0_alias:
	.zero		0
	.zero		64


//--------------------- .nv.constant0._Z6PiCudaPdPi --------------------------
	.section	.nv.constant0._Z6PiCudaPdPi,"a",@progbits
	.sectionflags	@""
	.align	4
.nv.constant0._Z6PiCudaPdPi:
	.zero		912


//--------------------- SYMBOLS --------------------------

	.type		.nv.reservedSmem.offset0,@object
	.size		.nv.reservedSmem.offset0,0x4
